//
// Generated by NVIDIA NVVM Compiler
//
// Compiler Build ID: CL-36424714
// Cuda compilation tools, release 13.0, V13.0.88
// Based on NVVM 20.0.0
//

.version 9.0
.target sm_100
.address_size 64

	// .globl	_Z14init_on_devicePiii
.global .align 4 .b8 precalc_xorwow_matrix[102400];
.global .align 4 .b8 precalc_xorwow_offset_matrix[102400];
.global .align 4 .b8 mrg32k3aM1[2304];
.global .align 4 .b8 mrg32k3aM2[2304];
.global .align 4 .b8 mrg32k3aM1SubSeq[2016];
.global .align 4 .b8 mrg32k3aM2SubSeq[2016];
.global .align 4 .b8 mrg32k3aM1Seq[2304];
.global .align 4 .b8 mrg32k3aM2Seq[2304];
.const .align 8 .b8 __cr_lgamma_table[72];
.global .align 1 .b8 _ZN34_INTERNAL_9b541051_4_k_cu_74e130f54cuda3std3__45__cpo5beginE[1];
.global .align 1 .b8 _ZN34_INTERNAL_9b541051_4_k_cu_74e130f54cuda3std3__45__cpo3endE[1];
.global .align 1 .b8 _ZN34_INTERNAL_9b541051_4_k_cu_74e130f54cuda3std3__45__cpo6cbeginE[1];
.global .align 1 .b8 _ZN34_INTERNAL_9b541051_4_k_cu_74e130f54cuda3std3__45__cpo4cendE[1];
.global .align 1 .b8 _ZN34_INTERNAL_9b541051_4_k_cu_74e130f54cuda3std3__45__cpo6rbeginE[1];
.global .align 1 .b8 _ZN34_INTERNAL_9b541051_4_k_cu_74e130f54cuda3std3__45__cpo4rendE[1];
.global .align 1 .b8 _ZN34_INTERNAL_9b541051_4_k_cu_74e130f54cuda3std3__45__cpo7crbeginE[1];
.global .align 1 .b8 _ZN34_INTERNAL_9b541051_4_k_cu_74e130f54cuda3std3__45__cpo5crendE[1];
.global .align 1 .b8 _ZN34_INTERNAL_9b541051_4_k_cu_74e130f54cuda3std3__436_GLOBAL__N__9b541051_4_k_cu_74e130f56ignoreE[1];
.global .align 1 .b8 _ZN34_INTERNAL_9b541051_4_k_cu_74e130f54cuda3std3__419piecewise_constructE[1];
.global .align 1 .b8 _ZN34_INTERNAL_9b541051_4_k_cu_74e130f54cuda3std3__48in_placeE[1];
.global .align 1 .b8 _ZN34_INTERNAL_9b541051_4_k_cu_74e130f54cuda3std3__420unreachable_sentinelE[1];
.global .align 1 .b8 _ZN34_INTERNAL_9b541051_4_k_cu_74e130f54cuda3std3__47nulloptE[1];
.global .align 1 .b8 _ZN34_INTERNAL_9b541051_4_k_cu_74e130f54cuda3std3__48unexpectE[1];
.global .align 1 .b8 _ZN34_INTERNAL_9b541051_4_k_cu_74e130f54cuda3std6ranges3__45__cpo4swapE[1];
.global .align 1 .b8 _ZN34_INTERNAL_9b541051_4_k_cu_74e130f54cuda3std6ranges3__45__cpo9iter_moveE[1];
.global .align 1 .b8 _ZN34_INTERNAL_9b541051_4_k_cu_74e130f54cuda3std6ranges3__45__cpo5beginE[1];
.global .align 1 .b8 _ZN34_INTERNAL_9b541051_4_k_cu_74e130f54cuda3std6ranges3__45__cpo3endE[1];
.global .align 1 .b8 _ZN34_INTERNAL_9b541051_4_k_cu_74e130f54cuda3std6ranges3__45__cpo6cbeginE[1];
.global .align 1 .b8 _ZN34_INTERNAL_9b541051_4_k_cu_74e130f54cuda3std6ranges3__45__cpo4cendE[1];
.global .align 1 .b8 _ZN34_INTERNAL_9b541051_4_k_cu_74e130f54cuda3std6ranges3__45__cpo7advanceE[1];
.global .align 1 .b8 _ZN34_INTERNAL_9b541051_4_k_cu_74e130f54cuda3std6ranges3__45__cpo9iter_swapE[1];
.global .align 1 .b8 _ZN34_INTERNAL_9b541051_4_k_cu_74e130f54cuda3std6ranges3__45__cpo4nextE[1];
.global .align 1 .b8 _ZN34_INTERNAL_9b541051_4_k_cu_74e130f54cuda3std6ranges3__45__cpo4prevE[1];
.global .align 1 .b8 _ZN34_INTERNAL_9b541051_4_k_cu_74e130f54cuda3std6ranges3__45__cpo4dataE[1];
.global .align 1 .b8 _ZN34_INTERNAL_9b541051_4_k_cu_74e130f54cuda3std6ranges3__45__cpo5cdataE[1];
.global .align 1 .b8 _ZN34_INTERNAL_9b541051_4_k_cu_74e130f54cuda3std6ranges3__45__cpo4sizeE[1];
.global .align 1 .b8 _ZN34_INTERNAL_9b541051_4_k_cu_74e130f54cuda3std6ranges3__45__cpo5ssizeE[1];
.global .align 1 .b8 _ZN34_INTERNAL_9b541051_4_k_cu_74e130f54cuda3std6ranges3__45__cpo8distanceE[1];
.global .align 1 .b8 _ZN34_INTERNAL_9b541051_4_k_cu_74e130f56thrust24THRUST_300001_SM_1000_NS8cuda_cub3parE[1];
.global .align 1 .b8 _ZN34_INTERNAL_9b541051_4_k_cu_74e130f56thrust24THRUST_300001_SM_1000_NS8cuda_cub10par_nosyncE[1];
.global .align 1 .b8 _ZN34_INTERNAL_9b541051_4_k_cu_74e130f56thrust24THRUST_300001_SM_1000_NS6system6detail10sequential3seqE[1];
.global .align 1 .b8 _ZN34_INTERNAL_9b541051_4_k_cu_74e130f56thrust24THRUST_300001_SM_1000_NS6system3cpp3parE[1];
.global .align 1 .b8 _ZN34_INTERNAL_9b541051_4_k_cu_74e130f56thrust24THRUST_300001_SM_1000_NS12placeholders2_1E[1];
.global .align 1 .b8 _ZN34_INTERNAL_9b541051_4_k_cu_74e130f56thrust24THRUST_300001_SM_1000_NS12placeholders2_2E[1];
.global .align 1 .b8 _ZN34_INTERNAL_9b541051_4_k_cu_74e130f56thrust24THRUST_300001_SM_1000_NS12placeholders2_3E[1];
.global .align 1 .b8 _ZN34_INTERNAL_9b541051_4_k_cu_74e130f56thrust24THRUST_300001_SM_1000_NS12placeholders2_4E[1];
.global .align 1 .b8 _ZN34_INTERNAL_9b541051_4_k_cu_74e130f56thrust24THRUST_300001_SM_1000_NS12placeholders2_5E[1];
.global .align 1 .b8 _ZN34_INTERNAL_9b541051_4_k_cu_74e130f56thrust24THRUST_300001_SM_1000_NS12placeholders2_6E[1];
.global .align 1 .b8 _ZN34_INTERNAL_9b541051_4_k_cu_74e130f56thrust24THRUST_300001_SM_1000_NS12placeholders2_7E[1];
.global .align 1 .b8 _ZN34_INTERNAL_9b541051_4_k_cu_74e130f56thrust24THRUST_300001_SM_1000_NS12placeholders2_8E[1];
.global .align 1 .b8 _ZN34_INTERNAL_9b541051_4_k_cu_74e130f56thrust24THRUST_300001_SM_1000_NS12placeholders2_9E[1];
.global .align 1 .b8 _ZN34_INTERNAL_9b541051_4_k_cu_74e130f56thrust24THRUST_300001_SM_1000_NS12placeholders3_10E[1];
.global .align 1 .b8 _ZN34_INTERNAL_9b541051_4_k_cu_74e130f56thrust24THRUST_300001_SM_1000_NS3seqE[1];
.global .align 1 .b8 _ZN34_INTERNAL_9b541051_4_k_cu_74e130f56thrust24THRUST_300001_SM_1000_NS6deviceE[1];

.visible .entry _Z14init_on_devicePiii(
	.param .u64 .ptr .align 1 _Z14init_on_devicePiii_param_0,
	.param .u32 _Z14init_on_devicePiii_param_1,
	.param .u32 _Z14init_on_devicePiii_param_2
)
{
	.reg .pred 	%p<3>;
	.reg .b32 	%r<12>;
	.reg .b64 	%rd<5>;

	ld.param.u64 	%rd2, [_Z14init_on_devicePiii_param_0];
	ld.param.u32 	%r6, [_Z14init_on_devicePiii_param_1];
	ld.param.u32 	%r7, [_Z14init_on_devicePiii_param_2];
	mov.u32 	%r8, %ctaid.x;
	mov.u32 	%r1, %ntid.x;
	mov.u32 	%r9, %tid.x;
	mad.lo.s32 	%r11, %r8, %r1, %r9;
	setp.ge.s32 	%p1, %r11, %r6;
	@%p1 bra 	$L__BB0_3;
	mov.u32 	%r10, %nctaid.x;
	mul.lo.s32 	%r3, %r1, %r10;
	cvta.to.global.u64 	%rd1, %rd2;
$L__BB0_2:
	mul.wide.s32 	%rd3, %r11, 4;
	add.s64 	%rd4, %rd1, %rd3;
	st.global.u32 	[%rd4], %r7;
	add.s32 	%r11, %r11, %r3;
	setp.lt.s32 	%p2, %r11, %r6;
	@%p2 bra 	$L__BB0_2;
$L__BB0_3:
	ret;

}
	// .globl	_Z24bfs_loop_for_cc_labelingPiS_S_S_S_iS_i
.visible .entry _Z24bfs_loop_for_cc_labelingPiS_S_S_S_iS_i(
	.param .u64 .ptr .align 1 _Z24bfs_loop_for_cc_labelingPiS_S_S_S_iS_i_param_0,
	.param .u64 .ptr .align 1 _Z24bfs_loop_for_cc_labelingPiS_S_S_S_iS_i_param_1,
	.param .u64 .ptr .align 1 _Z24bfs_loop_for_cc_labelingPiS_S_S_S_iS_i_param_2,
	.param .u64 .ptr .align 1 _Z24bfs_loop_for_cc_labelingPiS_S_S_S_iS_i_param_3,
	.param .u64 .ptr .align 1 _Z24bfs_loop_for_cc_labelingPiS_S_S_S_iS_i_param_4,
	.param .u32 _Z24bfs_loop_for_cc_labelingPiS_S_S_S_iS_i_param_5,
	.param .u64 .ptr .align 1 _Z24bfs_loop_for_cc_labelingPiS_S_S_S_iS_i_param_6,
	.param .u32 _Z24bfs_loop_for_cc_labelingPiS_S_S_S_iS_i_param_7
)
{
	.reg .pred 	%p<6>;
	.reg .b32 	%r<28>;
	.reg .b64 	%rd<24>;

	ld.param.u64 	%rd11, [_Z24bfs_loop_for_cc_labelingPiS_S_S_S_iS_i_param_0];
	ld.param.u64 	%rd12, [_Z24bfs_loop_for_cc_labelingPiS_S_S_S_iS_i_param_1];
	ld.param.u64 	%rd13, [_Z24bfs_loop_for_cc_labelingPiS_S_S_S_iS_i_param_2];
	ld.param.u64 	%rd16, [_Z24bfs_loop_for_cc_labelingPiS_S_S_S_iS_i_param_3];
	ld.param.u64 	%rd14, [_Z24bfs_loop_for_cc_labelingPiS_S_S_S_iS_i_param_4];
	ld.param.u64 	%rd15, [_Z24bfs_loop_for_cc_labelingPiS_S_S_S_iS_i_param_6];
	ld.param.u32 	%r14, [_Z24bfs_loop_for_cc_labelingPiS_S_S_S_iS_i_param_7];
	cvta.to.global.u64 	%rd1, %rd16;
	mov.u32 	%r15, %tid.x;
	mov.u32 	%r1, %ntid.x;
	mov.u32 	%r16, %ctaid.x;
	mad.lo.s32 	%r24, %r1, %r16, %r15;
	setp.gt.s32 	%p1, %r24, 9999;
	@%p1 bra 	$L__BB1_8;
	mov.u32 	%r17, %nctaid.x;
	mul.lo.s32 	%r3, %r17, %r1;
	cvta.to.global.u64 	%rd2, %rd13;
	cvta.to.global.u64 	%rd3, %rd12;
	cvta.to.global.u64 	%rd4, %rd11;
	cvta.to.global.u64 	%rd5, %rd14;
	cvta.to.global.u64 	%rd6, %rd15;
$L__BB1_2:
	mul.wide.s32 	%rd17, %r24, 4;
	add.s64 	%rd7, %rd2, %rd17;
	ld.global.u32 	%r27, [%rd7];
	setp.lt.s32 	%p2, %r27, 1;
	@%p2 bra 	$L__BB1_7;
	add.s64 	%rd8, %rd3, %rd17;
	add.s64 	%rd9, %rd1, %rd17;
	mov.b32 	%r26, 0;
$L__BB1_4:
	ld.global.u32 	%r19, [%rd8];
	add.s32 	%r20, %r19, %r26;
	mul.wide.s32 	%rd19, %r20, 4;
	add.s64 	%rd20, %rd4, %rd19;
	ld.global.u32 	%r8, [%rd20];
	mul.wide.s32 	%rd21, %r8, 4;
	add.s64 	%rd10, %rd1, %rd21;
	ld.global.u32 	%r21, [%rd10];
	ld.global.u32 	%r22, [%rd9];
	add.s32 	%r9, %r22, 1;
	setp.le.s32 	%p3, %r21, %r9;
	@%p3 bra 	$L__BB1_6;
	st.global.u32 	[%rd10], %r9;
	mov.b32 	%r23, 1;
	st.global.u32 	[%rd5], %r23;
	add.s64 	%rd23, %rd6, %rd21;
	st.global.u32 	[%rd23], %r14;
	ld.global.u32 	%r27, [%rd7];
$L__BB1_6:
	add.s32 	%r26, %r26, 1;
	setp.lt.s32 	%p4, %r26, %r27;
	@%p4 bra 	$L__BB1_4;
$L__BB1_7:
	add.s32 	%r24, %r24, %r3;
	setp.lt.s32 	%p5, %r24, 10000;
	@%p5 bra 	$L__BB1_2;
$L__BB1_8:
	ret;

}
	// .globl	_ZN3cub18CUB_300001_SM_10006detail11EmptyKernelIvEEvv
.visible .entry _ZN3cub18CUB_300001_SM_10006detail11EmptyKernelIvEEvv()
{


	ret;

}


// ===== COMPILED SASS (sm_100) =====

	.target	sm_100

	.elftype	@"ET_EXEC"


//--------------------- .note.nv.tkinfo           --------------------------
	.section	.note.nv.tkinfo,"",@"SHT_NOTE"
	.sectionflags	@"SHF_NOTE_NV_TKINFO"
	.tkinfo
        /*0018*/ 	.word	0x00000002
        /*0030*/ 	.string	""
        /*0030*/ 	.string	"ptxas"
        /*0030*/ 	.string	"Cuda compilation tools, release 13.0, V13.0.88"
        /*0030*/ 	.string	"Build cuda_13.0.r13.0/compiler.36424714_0"
        /*0030*/ 	.string	"-arch sm_100 -m 64 "



//--------------------- .note.nv.cuinfo           --------------------------
	.section	.note.nv.cuinfo,"",@"SHT_NOTE"
	.sectionflags	@"SHF_NOTE_NV_CUINFO"
        /*0018*/ 	.short	0x0002
        /*001a*/ 	.short	0x0064
        /*001c*/ 	.short	0x0082
	.zero		2


//--------------------- .nv.info                  --------------------------
	.section	.nv.info,"",@"SHT_CUDA_INFO"
	.align	4


	//----- nvinfo : EIATTR_REGCOUNT
	.align		4
        /*0000*/ 	.byte	0x04, 0x2f
        /*0002*/ 	.short	(.L_55 - .L_54)
	.align		4
.L_54:
        /*0004*/ 	.word	index@(_Z14init_on_devicePiii)
        /*0008*/ 	.word	0x0000000c


	//----- nvinfo : EIATTR_FRAME_SIZE
	.align		4
.L_55:
        /*000c*/ 	.byte	0x04, 0x11
        /*000e*/ 	.short	(.L_57 - .L_56)
	.align		4
.L_56:
        /*0010*/ 	.word	index@(_Z14init_on_devicePiii)
        /*0014*/ 	.word	0x00000000


	//----- nvinfo : EIATTR_REGCOUNT
	.align		4
.L_57:
        /*0018*/ 	.byte	0x04, 0x2f
        /*001a*/ 	.short	(.L_59 - .L_58)
	.align		4
.L_58:
        /*001c*/ 	.word	index@(_Z24bfs_loop_for_cc_labelingPiS_S_S_S_iS_i)
        /*0020*/ 	.word	0x0000001e


	//----- nvinfo : EIATTR_FRAME_SIZE
	.align		4
.L_59:
        /*0024*/ 	.byte	0x04, 0x11
        /*0026*/ 	.short	(.L_61 - .L_60)
	.align		4
.L_60:
        /*0028*/ 	.word	index@(_Z24bfs_loop_for_cc_labelingPiS_S_S_S_iS_i)
        /*002c*/ 	.word	0x00000000


	//----- nvinfo : EIATTR_REGCOUNT
	.align		4
.L_61:
        /*0030*/ 	.byte	0x04, 0x2f
        /*0032*/ 	.short	(.L_63 - .L_62)
	.align		4
.L_62:
        /*0034*/ 	.word	index@(_ZN3cub18CUB_300001_SM_10006detail11EmptyKernelIvEEvv)
        /*0038*/ 	.word	0x00000004


	//----- nvinfo : EIATTR_FRAME_SIZE
	.align		4
.L_63:
        /*003c*/ 	.byte	0x04, 0x11
        /*003e*/ 	.short	(.L_65 - .L_64)
	.align		4
.L_64:
        /*0040*/ 	.word	index@(_ZN3cub18CUB_300001_SM_10006detail11EmptyKernelIvEEvv)
        /*0044*/ 	.word	0x00000000


	//----- nvinfo : EIATTR_MIN_STACK_SIZE
	.align		4
.L_65:
        /*0048*/ 	.byte	0x04, 0x12
        /*004a*/ 	.short	(.L_67 - .L_66)
	.align		4
.L_66:
        /*004c*/ 	.word	index@(_ZN3cub18CUB_300001_SM_10006detail11EmptyKernelIvEEvv)
        /*0050*/ 	.word	0x00000000


	//----- nvinfo : EIATTR_MIN_STACK_SIZE
	.align		4
.L_67:
        /*0054*/ 	.byte	0x04, 0x12
        /*0056*/ 	.short	(.L_69 - .L_68)
	.align		4
.L_68:
        /*0058*/ 	.word	index@(_Z24bfs_loop_for_cc_labelingPiS_S_S_S_iS_i)
        /*005c*/ 	.word	0x00000000


	//----- nvinfo : EIATTR_MIN_STACK_SIZE
	.align		4
.L_69:
        /*0060*/ 	.byte	0x04, 0x12
        /*0062*/ 	.short	(.L_71 - .L_70)
	.align		4
.L_70:
        /*0064*/ 	.word	index@(_Z14init_on_devicePiii)
        /*0068*/ 	.word	0x00000000
.L_71:


//--------------------- .nv.compat                --------------------------
	.section	.nv.compat,"",@"SHT_CUDA_COMPAT_INFO"
	.align	4
        /*0000*/ 	.byte	0x02, 0x09, 0x00, 0x00, 0x02, 0x02, 0x01, 0x00, 0x02, 0x05, 0x05, 0x00, 0x03, 0x07, 0x01, 0x01
        /*0010*/ 	.byte	0x02, 0x03, 0x00, 0x00, 0x02, 0x06, 0x01, 0x00, 0x04, 0x0b, 0x08, 0x00, 0x09, 0x00, 0x00, 0x00
        /*0020*/ 	.byte	0x00, 0x00, 0x00, 0x00


//--------------------- .nv.info._ZN3cub18CUB_300001_SM_10006detail11EmptyKernelIvEEvv --------------------------
	.section	.nv.info._ZN3cub18CUB_300001_SM_10006detail11EmptyKernelIvEEvv,"",@"SHT_CUDA_INFO"
	.sectionflags	@""
	.align	4


	//----- nvinfo : EIATTR_CUDA_API_VERSION
	.align		4
        /*0000*/ 	.byte	0x04, 0x37
        /*0002*/ 	.short	(.L_73 - .L_72)
.L_72:
        /*0004*/ 	.word	0x00000082


	//----- nvinfo : EIATTR_SPARSE_MMA_MASK
	.align		4
.L_73:
        /*0008*/ 	.byte	0x03, 0x50
        /*000a*/ 	.short	0x0000


	//----- nvinfo : EIATTR_MAXREG_COUNT
	.align		4
        /*000c*/ 	.byte	0x03, 0x1b
        /*000e*/ 	.short	0x00ff


	//----- nvinfo : EIATTR_MERCURY_ISA_VERSION
	.align		4
        /*0010*/ 	.byte	0x03, 0x5f
        /*0012*/ 	.short	0x0101


	//----- nvinfo : EIATTR_VRC_CTA_INIT_COUNT
	.align		4
        /*0014*/ 	.byte	0x02, 0x4a
	.zero		1
	.zero		1


	//----- nvinfo : EIATTR_EXIT_INSTR_OFFSETS
	.align		4
        /*0018*/ 	.byte	0x04, 0x1c
        /*001a*/ 	.short	(.L_75 - .L_74)


	//   ....[0]....
.L_74:
        /*001c*/ 	.word	0x00000010


	//----- nvinfo : EIATTR_SW_WAR
	.align		4
.L_75:
        /*0020*/ 	.byte	0x04, 0x36
        /*0022*/ 	.short	(.L_77 - .L_76)
.L_76:
        /*0024*/ 	.word	0x00000008
.L_77:


//--------------------- .nv.info._Z24bfs_loop_for_cc_labelingPiS_S_S_S_iS_i --------------------------
	.section	.nv.info._Z24bfs_loop_for_cc_labelingPiS_S_S_S_iS_i,"",@"SHT_CUDA_INFO"
	.sectionflags	@""
	.align	4


	//----- nvinfo : EIATTR_CUDA_API_VERSION
	.align		4
        /*0000*/ 	.byte	0x04, 0x37
        /*0002*/ 	.short	(.L_79 - .L_78)
.L_78:
        /*0004*/ 	.word	0x00000082


	//----- nvinfo : EIATTR_KPARAM_INFO
	.align		4
.L_79:
        /*0008*/ 	.byte	0x04, 0x17
        /*000a*/ 	.short	(.L_81 - .L_80)
.L_80:
        /*000c*/ 	.word	0x00000000
        /*0010*/ 	.short	0x0007
        /*0012*/ 	.short	0x0038
        /*0014*/ 	.byte	0x00, 0xf0, 0x11, 0x00


	//----- nvinfo : EIATTR_KPARAM_INFO
	.align		4
.L_81:
        /*0018*/ 	.byte	0x04, 0x17
        /*001a*/ 	.short	(.L_83 - .L_82)
.L_82:
        /*001c*/ 	.word	0x00000000
        /*0020*/ 	.short	0x0006
        /*0022*/ 	.short	0x0030
        /*0024*/ 	.byte	0x00, 0xf5, 0x21, 0x00


	//----- nvinfo : EIATTR_KPARAM_INFO
	.align		4
.L_83:
        /*0028*/ 	.byte	0x04, 0x17
        /*002a*/ 	.short	(.L_85 - .L_84)
.L_84:
        /*002c*/ 	.word	0x00000000
        /*0030*/ 	.short	0x0005
        /*0032*/ 	.short	0x0028
        /*0034*/ 	.byte	0x00, 0xf0, 0x11, 0x00


	//----- nvinfo : EIATTR_KPARAM_INFO
	.align		4
.L_85:
        /*0038*/ 	.byte	0x04, 0x17
        /*003a*/ 	.short	(.L_87 - .L_86)
.L_86:
        /*003c*/ 	.word	0x00000000
        /*0040*/ 	.short	0x0004
        /*0042*/ 	.short	0x0020
        /*0044*/ 	.byte	0x00, 0xf5, 0x21, 0x00


	//----- nvinfo : EIATTR_KPARAM_INFO
	.align		4
.L_87:
        /*0048*/ 	.byte	0x04, 0x17
        /*004a*/ 	.short	(.L_89 - .L_88)
.L_88:
        /*004c*/ 	.word	0x00000000
        /*0050*/ 	.short	0x0003
        /*0052*/ 	.short	0x0018
        /*0054*/ 	.byte	0x00, 0xf5, 0x21, 0x00


	//----- nvinfo : EIATTR_KPARAM_INFO
	.align		4
.L_89:
        /*0058*/ 	.byte	0x04, 0x17
        /*005a*/ 	.short	(.L_91 - .L_90)
.L_90:
        /*005c*/ 	.word	0x00000000
        /*0060*/ 	.short	0x0002
        /*0062*/ 	.short	0x0010
        /*0064*/ 	.byte	0x00, 0xf5, 0x21, 0x00


	//----- nvinfo : EIATTR_KPARAM_INFO
	.align		4
.L_91:
        /*0068*/ 	.byte	0x04, 0x17
        /*006a*/ 	.short	(.L_93 - .L_92)
.L_92:
        /*006c*/ 	.word	0x00000000
        /*0070*/ 	.short	0x0001
        /*0072*/ 	.short	0x0008
        /*0074*/ 	.byte	0x00, 0xf5, 0x21, 0x00


	//----- nvinfo : EIATTR_KPARAM_INFO
	.align		4
.L_93:
        /*0078*/ 	.byte	0x04, 0x17
        /*007a*/ 	.short	(.L_95 - .L_94)
.L_94:
        /*007c*/ 	.word	0x00000000
        /*0080*/ 	.short	0x0000
        /*0082*/ 	.short	0x0000
        /*0084*/ 	.byte	0x00, 0xf5, 0x21, 0x00


	//----- nvinfo : EIATTR_SPARSE_MMA_MASK
	.align		4
.L_95:
        /*0088*/ 	.byte	0x03, 0x50
        /*008a*/ 	.short	0x0000


	//----- nvinfo : EIATTR_MAXREG_COUNT
	.align		4
        /*008c*/ 	.byte	0x03, 0x1b
        /*008e*/ 	.short	0x00ff


	//----- nvinfo : EIATTR_MERCURY_ISA_VERSION
	.align		4
        /*0090*/ 	.byte	0x03, 0x5f
        /*0092*/ 	.short	0x0101


	//----- nvinfo : EIATTR_VRC_CTA_INIT_COUNT
	.align		4
        /*0094*/ 	.byte	0x02, 0x4a
	.zero		1
	.zero		1


	//----- nvinfo : EIATTR_EXIT_INSTR_OFFSETS
	.align		4
        /*0098*/ 	.byte	0x04, 0x1c
        /*009a*/ 	.short	(.L_97 - .L_96)


	//   ....[0]....
.L_96:
        /*009c*/ 	.word	0x00000060


	//   ....[1]....
        /*00a0*/ 	.word	0x00000350


	//----- nvinfo : EIATTR_CRS_STACK_SIZE
	.align		4
.L_97:
        /*00a4*/ 	.byte	0x04, 0x1e
        /*00a6*/ 	.short	(.L_99 - .L_98)
.L_98:
        /*00a8*/ 	.word	0x00000000


	//----- nvinfo : EIATTR_CBANK_PARAM_SIZE
	.align		4
.L_99:
        /*00ac*/ 	.byte	0x03, 0x19
        /*00ae*/ 	.short	0x003c


	//----- nvinfo : EIATTR_PARAM_CBANK
	.align		4
        /*00b0*/ 	.byte	0x04, 0x0a
        /*00b2*/ 	.short	(.L_101 - .L_100)
	.align		4
.L_100:
        /*00b4*/ 	.word	index@(.nv.constant0._Z24bfs_loop_for_cc_labelingPiS_S_S_S_iS_i)
        /*00b8*/ 	.short	0x0380
        /*00ba*/ 	.short	0x003c


	//----- nvinfo : EIATTR_SW_WAR
	.align		4
.L_101:
        /*00bc*/ 	.byte	0x04, 0x36
        /*00be*/ 	.short	(.L_103 - .L_102)
.L_102:
        /*00c0*/ 	.word	0x00000008
.L_103:


//--------------------- .nv.info._Z14init_on_devicePiii --------------------------
	.section	.nv.info._Z14init_on_devicePiii,"",@"SHT_CUDA_INFO"
	.sectionflags	@""
	.align	4


	//----- nvinfo : EIATTR_CUDA_API_VERSION
	.align		4
        /*0000*/ 	.byte	0x04, 0x37
        /*0002*/ 	.short	(.L_105 - .L_104)
.L_104:
        /*0004*/ 	.word	0x00000082


	//----- nvinfo : EIATTR_KPARAM_INFO
	.align		4
.L_105:
        /*0008*/ 	.byte	0x04, 0x17
        /*000a*/ 	.short	(.L_107 - .L_106)
.L_106:
        /*000c*/ 	.word	0x00000000
        /*0010*/ 	.short	0x0002
        /*0012*/ 	.short	0x000c
        /*0014*/ 	.byte	0x00, 0xf0, 0x11, 0x00


	//----- nvinfo : EIATTR_KPARAM_INFO
	.align		4
.L_107:
        /*0018*/ 	.byte	0x04, 0x17
        /*001a*/ 	.short	(.L_109 - .L_108)
.L_108:
        /*001c*/ 	.word	0x00000000
        /*0020*/ 	.short	0x0001
        /*0022*/ 	.short	0x0008
        /*0024*/ 	.byte	0x00, 0xf0, 0x11, 0x00


	//----- nvinfo : EIATTR_KPARAM_INFO
	.align		4
.L_109:
        /*0028*/ 	.byte	0x04, 0x17
        /*002a*/ 	.short	(.L_111 - .L_110)
.L_110:
        /*002c*/ 	.word	0x00000000
        /*0030*/ 	.short	0x0000
        /*0032*/ 	.short	0x0000
        /*0034*/ 	.byte	0x00, 0xf5, 0x21, 0x00


	//----- nvinfo : EIATTR_SPARSE_MMA_MASK
	.align		4
.L_111:
        /*0038*/ 	.byte	0x03, 0x50
        /*003a*/ 	.short	0x0000


	//----- nvinfo : EIATTR_MAXREG_COUNT
	.align		4
        /*003c*/ 	.byte	0x03, 0x1b
        /*003e*/ 	.short	0x00ff


	//----- nvinfo : EIATTR_MERCURY_ISA_VERSION
	.align		4
        /*0040*/ 	.byte	0x03, 0x5f
        /*0042*/ 	.short	0x0101


	//----- nvinfo : EIATTR_VRC_CTA_INIT_COUNT
	.align		4
        /*0044*/ 	.byte	0x02, 0x4a
	.zero		1
	.zero		1


	//----- nvinfo : EIATTR_EXIT_INSTR_OFFSETS
	.align		4
        /*0048*/ 	.byte	0x04, 0x1c
        /*004a*/ 	.short	(.L_113 - .L_112)


	//   ....[0]....
.L_112:
        /*004c*/ 	.word	0x00000070


	//   ....[1]....
        /*0050*/ 	.word	0x00000120


	//----- nvinfo : EIATTR_CRS_STACK_SIZE
	.align		4
.L_113:
        /*0054*/ 	.byte	0x04, 0x1e
        /*0056*/ 	.short	(.L_115 - .L_114)
.L_114:
        /*0058*/ 	.word	0x00000000


	//----- nvinfo : EIATTR_CBANK_PARAM_SIZE
	.align		4
.L_115:
        /*005c*/ 	.byte	0x03, 0x19
        /*005e*/ 	.short	0x0010


	//----- nvinfo : EIATTR_PARAM_CBANK
	.align		4
        /*0060*/ 	.byte	0x04, 0x0a
        /*0062*/ 	.short	(.L_117 - .L_116)
	.align		4
.L_116:
        /*0064*/ 	.word	index@(.nv.constant0._Z14init_on_devicePiii)
        /*0068*/ 	.short	0x0380
        /*006a*/ 	.short	0x0010


	//----- nvinfo : EIATTR_SW_WAR
	.align		4
.L_117:
        /*006c*/ 	.byte	0x04, 0x36
        /*006e*/ 	.short	(.L_119 - .L_118)
.L_118:
        /*0070*/ 	.word	0x00000008
.L_119:


//--------------------- .nv.callgraph             --------------------------
	.section	.nv.callgraph,"",@"SHT_CUDA_CALLGRAPH"
	.align	4
	.sectionentsize	8
	.align		4
        /*0000*/ 	.word	0x00000000
	.align		4
        /*0004*/ 	.word	0xffffffff
	.align		4
        /*0008*/ 	.word	0x00000000
	.align		4
        /*000c*/ 	.word	0xfffffffe
	.align		4
        /*0010*/ 	.word	0x00000000
	.align		4
        /*0014*/ 	.word	0xfffffffd
	.align		4
        /*0018*/ 	.word	0x00000000
	.align		4
        /*001c*/ 	.word	0xfffffffc


//--------------------- .nv.constant4             --------------------------
	.section	.nv.constant4,"a",@progbits
	.align	8
	.align		8
.nv.constant4:
        /*0000*/ 	.dword	precalc_xorwow_matrix
	.align		8
        /*0008*/ 	.dword	precalc_xorwow_offset_matrix
	.align		8
        /*0010*/ 	.dword	mrg32k3aM1
	.align		8
        /*0018*/ 	.dword	mrg32k3aM2
	.align		8
        /*0020*/ 	.dword	mrg32k3aM1SubSeq
	.align		8
        /*0028*/ 	.dword	mrg32k3aM2SubSeq
	.align		8
        /*0030*/ 	.dword	mrg32k3aM1Seq
	.align		8
        /*0038*/ 	.dword	mrg32k3aM2Seq
	.align		8
        /*0040*/ 	.dword	_ZN34_INTERNAL_9b541051_4_k_cu_74e130f54cuda3std3__45__cpo5beginE
	.align		8
        /*0048*/ 	.dword	_ZN34_INTERNAL_9b541051_4_k_cu_74e130f54cuda3std3__45__cpo3endE
	.align		8
        /*0050*/ 	.dword	_ZN34_INTERNAL_9b541051_4_k_cu_74e130f54cuda3std3__45__cpo6cbeginE
	.align		8
        /*0058*/ 	.dword	_ZN34_INTERNAL_9b541051_4_k_cu_74e130f54cuda3std3__45__cpo4cendE
	.align		8
        /*0060*/ 	.dword	_ZN34_INTERNAL_9b541051_4_k_cu_74e130f54cuda3std3__45__cpo6rbeginE
	.align		8
        /*0068*/ 	.dword	_ZN34_INTERNAL_9b541051_4_k_cu_74e130f54cuda3std3__45__cpo4rendE
	.align		8
        /*0070*/ 	.dword	_ZN34_INTERNAL_9b541051_4_k_cu_74e130f54cuda3std3__45__cpo7crbeginE
	.align		8
        /*0078*/ 	.dword	_ZN34_INTERNAL_9b541051_4_k_cu_74e130f54cuda3std3__45__cpo5crendE
	.align		8
        /*0080*/ 	.dword	_ZN34_INTERNAL_9b541051_4_k_cu_74e130f54cuda3std3__436_GLOBAL__N__9b541051_4_k_cu_74e130f56ignoreE
	.align		8
        /*0088*/ 	.dword	_ZN34_INTERNAL_9b541051_4_k_cu_74e130f54cuda3std3__419piecewise_constructE
	.align		8
        /*0090*/ 	.dword	_ZN34_INTERNAL_9b541051_4_k_cu_74e130f54cuda3std3__48in_placeE
	.align		8
        /*0098*/ 	.dword	_ZN34_INTERNAL_9b541051_4_k_cu_74e130f54cuda3std3__420unreachable_sentinelE
	.align		8
        /*00a0*/ 	.dword	_ZN34_INTERNAL_9b541051_4_k_cu_74e130f54cuda3std3__47nulloptE
	.align		8
        /*00a8*/ 	.dword	_ZN34_INTERNAL_9b541051_4_k_cu_74e130f54cuda3std3__48unexpectE
	.align		8
        /*00b0*/ 	.dword	_ZN34_INTERNAL_9b541051_4_k_cu_74e130f54cuda3std6ranges3__45__cpo4swapE
	.align		8
        /*00b8*/ 	.dword	_ZN34_INTERNAL_9b541051_4_k_cu_74e130f54cuda3std6ranges3__45__cpo9iter_moveE
	.align		8
        /*00c0*/ 	.dword	_ZN34_INTERNAL_9b541051_4_k_cu_74e130f54cuda3std6ranges3__45__cpo5beginE
	.align		8
        /*00c8*/ 	.dword	_ZN34_INTERNAL_9b541051_4_k_cu_74e130f54cuda3std6ranges3__45__cpo3endE
	.align		8
        /*00d0*/ 	.dword	_ZN34_INTERNAL_9b541051_4_k_cu_74e130f54cuda3std6ranges3__45__cpo6cbeginE
	.align		8
        /*00d8*/ 	.dword	_ZN34_INTERNAL_9b541051_4_k_cu_74e130f54cuda3std6ranges3__45__cpo4cendE
	.align		8
        /*00e0*/ 	.dword	_ZN34_INTERNAL_9b541051_4_k_cu_74e130f54cuda3std6ranges3__45__cpo7advanceE
	.align		8
        /*00e8*/ 	.dword	_ZN34_INTERNAL_9b541051_4_k_cu_74e130f54cuda3std6ranges3__45__cpo9iter_swapE
	.align		8
        /*00f0*/ 	.dword	_ZN34_INTERNAL_9b541051_4_k_cu_74e130f54cuda3std6ranges3__45__cpo4nextE
	.align		8
        /*00f8*/ 	.dword	_ZN34_INTERNAL_9b541051_4_k_cu_74e130f54cuda3std6ranges3__45__cpo4prevE
	.align		8
        /*0100*/ 	.dword	_ZN34_INTERNAL_9b541051_4_k_cu_74e130f54cuda3std6ranges3__45__cpo4dataE
	.align		8
        /*0108*/ 	.dword	_ZN34_INTERNAL_9b541051_4_k_cu_74e130f54cuda3std6ranges3__45__cpo5cdataE
	.align		8
        /*0110*/ 	.dword	_ZN34_INTERNAL_9b541051_4_k_cu_74e130f54cuda3std6ranges3__45__cpo4sizeE
	.align		8
        /*0118*/ 	.dword	_ZN34_INTERNAL_9b541051_4_k_cu_74e130f54cuda3std6ranges3__45__cpo5ssizeE
	.align		8
        /*0120*/ 	.dword	_ZN34_INTERNAL_9b541051_4_k_cu_74e130f54cuda3std6ranges3__45__cpo8distanceE
	.align		8
        /*0128*/ 	.dword	_ZN34_INTERNAL_9b541051_4_k_cu_74e130f56thrust24THRUST_300001_SM_1000_NS8cuda_cub3parE
	.align		8
        /*0130*/ 	.dword	_ZN34_INTERNAL_9b541051_4_k_cu_74e130f56thrust24THRUST_300001_SM_1000_NS8cuda_cub10par_nosyncE
	.align		8
        /*0138*/ 	.dword	_ZN34_INTERNAL_9b541051_4_k_cu_74e130f56thrust24THRUST_300001_SM_1000_NS6system6detail10sequential3seqE
	.align		8
        /*0140*/ 	.dword	_ZN34_INTERNAL_9b541051_4_k_cu_74e130f56thrust24THRUST_300001_SM_1000_NS6system3cpp3parE
	.align		8
        /*0148*/ 	.dword	_ZN34_INTERNAL_9b541051_4_k_cu_74e130f56thrust24THRUST_300001_SM_1000_NS12placeholders2_1E
	.align		8
        /*0150*/ 	.dword	_ZN34_INTERNAL_9b541051_4_k_cu_74e130f56thrust24THRUST_300001_SM_1000_NS12placeholders2_2E
	.align		8
        /*0158*/ 	.dword	_ZN34_INTERNAL_9b541051_4_k_cu_74e130f56thrust24THRUST_300001_SM_1000_NS12placeholders2_3E
	.align		8
        /*0160*/ 	.dword	_ZN34_INTERNAL_9b541051_4_k_cu_74e130f56thrust24THRUST_300001_SM_1000_NS12placeholders2_4E
	.align		8
        /*0168*/ 	.dword	_ZN34_INTERNAL_9b541051_4_k_cu_74e130f56thrust24THRUST_300001_SM_1000_NS12placeholders2_5E
	.align		8
        /*0170*/ 	.dword	_ZN34_INTERNAL_9b541051_4_k_cu_74e130f56thrust24THRUST_300001_SM_1000_NS12placeholders2_6E
	.align		8
        /*0178*/ 	.dword	_ZN34_INTERNAL_9b541051_4_k_cu_74e130f56thrust24THRUST_300001_SM_1000_NS12placeholders2_7E
	.align		8
        /*0180*/ 	.dword	_ZN34_INTERNAL_9b541051_4_k_cu_74e130f56thrust24THRUST_300001_SM_1000_NS12placeholders2_8E
	.align		8
        /*0188*/ 	.dword	_ZN34_INTERNAL_9b541051_4_k_cu_74e130f56thrust24THRUST_300001_SM_1000_NS12placeholders2_9E
	.align		8
        /*0190*/ 	.dword	_ZN34_INTERNAL_9b541051_4_k_cu_74e130f56thrust24THRUST_300001_SM_1000_NS12placeholders3_10E
	.align		8
        /*0198*/ 	.dword	_ZN34_INTERNAL_9b541051_4_k_cu_74e130f56thrust24THRUST_300001_SM_1000_NS3seqE
	.align		8
        /*01a0*/ 	.dword	_ZN34_INTERNAL_9b541051_4_k_cu_74e130f56thrust24THRUST_300001_SM_1000_NS6deviceE


//--------------------- .nv.constant3             --------------------------
	.section	.nv.constant3,"a",@progbits
	.align	8
.nv.constant3:
	.type		__cr_lgamma_table,@object
	.size		__cr_lgamma_table,(.L_8 - __cr_lgamma_table)
__cr_lgamma_table:
        /*0000*/ 	.byte	0x00, 0x00, 0x00, 0x00, 0x00, 0x00, 0x00, 0x00, 0x00, 0x00, 0x00, 0x00, 0x00, 0x00, 0x00, 0x00
        /*0010*/ 	.byte	0xef, 0x39, 0xfa, 0xfe, 0x42, 0x2e, 0xe6, 0x3f, 0x02, 0x20, 0x2a, 0xfa, 0x0b, 0xab, 0xfc, 0x3f
        /*0020*/ 	.byte	0xf9, 0x2c, 0x92, 0x7c, 0xa7, 0x6c, 0x09, 0x40, 0xc9, 0x79, 0x44, 0x3c, 0x64, 0x26, 0x13, 0x40
        /*0030*/ 	.byte	0xca, 0x01, 0xcf, 0x3a, 0x27, 0x51, 0x1a, 0x40, 0x30, 0xcc, 0x2d, 0xf3, 0xe1, 0x0c, 0x21, 0x40
        /*0040*/ 	.byte	0x0d, 0xb7, 0xfc, 0x82, 0x8e, 0x35, 0x25, 0x40
.L_8:


//--------------------- .text._ZN3cub18CUB_300001_SM_10006detail11EmptyKernelIvEEvv --------------------------
	.section	.text._ZN3cub18CUB_300001_SM_10006detail11EmptyKernelIvEEvv,"ax",@progbits
	.align	128
        .global         _ZN3cub18CUB_300001_SM_10006detail11EmptyKernelIvEEvv
        .type           _ZN3cub18CUB_300001_SM_10006detail11EmptyKernelIvEEvv,@function
        .size           _ZN3cub18CUB_300001_SM_10006detail11EmptyKernelIvEEvv,(.L_x_10 - _ZN3cub18CUB_300001_SM_10006detail11EmptyKernelIvEEvv)
        .other          _ZN3cub18CUB_300001_SM_10006detail11EmptyKernelIvEEvv,@"STO_CUDA_ENTRY STV_DEFAULT"
_ZN3cub18CUB_300001_SM_10006detail11EmptyKernelIvEEvv:
.text._ZN3cub18CUB_300001_SM_10006detail11EmptyKernelIvEEvv:
[----:B------:R-:W-:Y:S01]  /*0000*/  LDC R1, c[0x0][0x37c] ;  /* 0x0000df00ff017b82 */ /* 0x000fe20000000800 */
[----:B------:R-:W-:Y:S05]  /*0010*/  EXIT ;  /* 0x000000000000794d */ /* 0x000fea0003800000 */
.L_x_0:
[----:B------:R-:W-:-:S00]  /*0020*/  BRA `(.L_x_0) ;  /* 0xfffffffc00fc7947 */ /* 0x000fc0000383ffff */
[----:B------:R-:W-:-:S00]  /*0030*/  NOP ;  /* 0x0000000000007918 */ /* 0x000fc00000000000 */
        /* <DEDUP_REMOVED lines=12> */
.L_x_10:


//--------------------- .text._Z24bfs_loop_for_cc_labelingPiS_S_S_S_iS_i --------------------------
	.section	.text._Z24bfs_loop_for_cc_labelingPiS_S_S_S_iS_i,"ax",@progbits
	.align	128
        .global         _Z24bfs_loop_for_cc_labelingPiS_S_S_S_iS_i
        .type           _Z24bfs_loop_for_cc_labelingPiS_S_S_S_iS_i,@function
        .size           _Z24bfs_loop_for_cc_labelingPiS_S_S_S_iS_i,(.L_x_11 - _Z24bfs_loop_for_cc_labelingPiS_S_S_S_iS_i)
        .other          _Z24bfs_loop_for_cc_labelingPiS_S_S_S_iS_i,@"STO_CUDA_ENTRY STV_DEFAULT"
_Z24bfs_loop_for_cc_labelingPiS_S_S_S_iS_i:
.text._Z24bfs_loop_for_cc_labelingPiS_S_S_S_iS_i:
[----:B------:R-:W-:Y:S01]  /*0000*/  LDC R1, c[0x0][0x37c] ;  /* 0x0000df00ff017b82 */ /* 0x000fe20000000800 */
[----:B------:R-:W0:Y:S01]  /*0010*/  S2R R0, SR_TID.X ;  /* 0x0000000000007919 */ /* 0x000e220000002100 */
[----:B------:R-:W0:Y:S01]  /*0020*/  LDCU UR4, c[0x0][0x360] ;  /* 0x00006c00ff0477ac */ /* 0x000e220008000800 */
[----:B------:R-:W0:Y:S02]  /*0030*/  S2R R3, SR_CTAID.X ;  /* 0x0000000000037919 */ /* 0x000e240000002500 */
[----:B0-----:R-:W-:-:S05]  /*0040*/  IMAD R0, R3, UR4, R0 ;  /* 0x0000000403007c24 */ /* 0x001fca000f8e0200 */
[----:B------:R-:W-:-:S13]  /*0050*/  ISETP.GT.AND P0, PT, R0, 0x270f, PT ;  /* 0x0000270f0000780c */ /* 0x000fda0003f04270 */
[----:B------:R-:W-:Y:S05]  /*0060*/  @P0 EXIT ;  /* 0x000000000000094d */ /* 0x000fea0003800000 */
[----:B------:R-:W0:Y:S01]  /*0070*/  LDCU UR5, c[0x0][0x370] ;  /* 0x00006e00ff0577ac */ /* 0x000e220008000800 */
[----:B------:R-:W1:Y:S01]  /*0080*/  LDCU.64 UR6, c[0x0][0x358] ;  /* 0x00006b00ff0677ac */ /* 0x000e620008000a00 */
[----:B0-----:R-:W-:-:S12]  /*0090*/  UIMAD UR4, UR4, UR5, URZ ;  /* 0x00000005040472a4 */ /* 0x001fd8000f8e02ff */
.L_x_6:
[----:B---3--:R-:W0:Y:S02]  /*00a0*/  LDC.64 R8, c[0x0][0x390] ;  /* 0x0000e400ff087b82 */ /* 0x008e240000000a00 */
[----:B0-----:R-:W-:-:S05]  /*00b0*/  IMAD.WIDE R8, R0, 0x4, R8 ;  /* 0x0000000400087825 */ /* 0x001fca00078e0208 */
[----:B-12---:R-:W2:Y:S01]  /*00c0*/  LDG.E R15, desc[UR6][R8.64] ;  /* 0x00000006080f7981 */ /* 0x006ea2000c1e1900 */
[----:B------:R-:W-:Y:S01]  /*00d0*/  MOV R17, R0 ;  /* 0x0000000000117202 */ /* 0x000fe20000000f00 */
[----:B------:R-:W-:Y:S01]  /*00e0*/  VIADD R0, R0, UR4 ;  /* 0x0000000400007c36 */ /* 0x000fe20008000000 */
[----:B------:R-:W-:Y:S04]  /*00f0*/  BSSY.RECONVERGENT B0, `(.L_x_1) ;  /* 0x0000024000007945 */ /* 0x000fe80003800200 */
[----:B------:R-:W-:Y:S02]  /*0100*/  ISETP.GE.AND P0, PT, R0, 0x2710, PT ;  /* 0x000027100000780c */ /* 0x000fe40003f06270 */
[----:B--2---:R-:W-:-:S13]  /*0110*/  ISETP.GE.AND P1, PT, R15, 0x1, PT ;  /* 0x000000010f00780c */ /* 0x004fda0003f26270 */
[----:B------:R-:W-:Y:S05]  /*0120*/  @!P1 BRA `(.L_x_2) ;  /* 0x0000000000809947 */ /* 0x000fea0003800000 */
[----:B------:R-:W0:Y:S01]  /*0130*/  LDC.64 R10, c[0x0][0x388] ;  /* 0x0000e200ff0a7b82 */ /* 0x000e220000000a00 */
[----:B------:R-:W-:Y:S01]  /*0140*/  MOV R22, R15 ;  /* 0x0000000f00167202 */ /* 0x000fe20000000f00 */
[----:B------:R-:W-:-:S06]  /*0150*/  IMAD.MOV.U32 R15, RZ, RZ, RZ ;  /* 0x000000ffff0f7224 */ /* 0x000fcc00078e00ff */
[----:B------:R-:W1:Y:S08]  /*0160*/  LDC.64 R12, c[0x0][0x398] ;  /* 0x0000e600ff0c7b82 */ /* 0x000e700000000a00 */
[----:B------:R-:W2:Y:S08]  /*0170*/  LDC R14, c[0x0][0x3b8] ;  /* 0x0000ee00ff0e7b82 */ /* 0x000eb00000000800 */
[----:B------:R-:W3:Y:S01]  /*0180*/  LDC.64 R6, c[0x0][0x398] ;  /* 0x0000e600ff067b82 */ /* 0x000ee20000000a00 */
[----:B0-----:R-:W-:-:S07]  /*0190*/  IMAD.WIDE R10, R17, 0x4, R10 ;  /* 0x00000004110a7825 */ /* 0x001fce00078e020a */
[----:B------:R-:W0:Y:S01]  /*01a0*/  LDC.64 R4, c[0x0][0x380] ;  /* 0x0000e000ff047b82 */ /* 0x000e220000000a00 */
[----:B-1----:R-:W-:-:S07]  /*01b0*/  IMAD.WIDE R12, R17, 0x4, R12 ;  /* 0x00000004110c7825 */ /* 0x002fce00078e020c */
[----:B------:R-:W1:Y:S02]  /*01c0*/  LDC.64 R2, c[0x0][0x3b0] ;  /* 0x0000ec00ff027b82 */ /* 0x000e640000000a00 */
.L_x_5:
[----:B---3--:R-:W4:Y:S04]  /*01d0*/  LDG.E R16, desc[UR6][R10.64] ;  /* 0x000000060a107981 */ /* 0x008f28000c1e1900 */
[----:B------:R-:W5:Y:S01]  /*01e0*/  LDG.E R21, desc[UR6][R12.64] ;  /* 0x000000060c157981 */ /* 0x000f62000c1e1900 */
[----:B----4-:R-:W-:-:S05]  /*01f0*/  IADD3 R19, PT, PT, R16, R15, RZ ;  /* 0x0000000f10137210 */ /* 0x010fca0007ffe0ff */
[----:B0-----:R-:W-:-:S05]  /*0200*/  IMAD.WIDE R18, R19, 0x4, R4 ;  /* 0x0000000413127825 */ /* 0x001fca00078e0204 */
[----:B------:R-:W3:Y:S02]  /*0210*/  LDG.E R25, desc[UR6][R18.64] ;  /* 0x0000000612197981 */ /* 0x000ee4000c1e1900 */
[----:B---3--:R-:W-:-:S05]  /*0220*/  IMAD.WIDE R16, R25, 0x4, R6 ;  /* 0x0000000419107825 */ /* 0x008fca00078e0206 */
[----:B------:R-:W3:Y:S01]  /*0230*/  LDG.E R20, desc[UR6][R16.64] ;  /* 0x0000000610147981 */ /* 0x000ee2000c1e1900 */
[----:B-----5:R-:W-:Y:S01]  /*0240*/  VIADD R27, R21, 0x1 ;  /* 0x00000001151b7836 */ /* 0x020fe20000000000 */
[----:B------:R-:W-:Y:S01]  /*0250*/  BSSY.RECONVERGENT B1, `(.L_x_3) ;  /* 0x000000b000017945 */ /* 0x000fe20003800200 */
[----:B------:R-:W-:-:S03]  /*0260*/  IADD3 R15, PT, PT, R15, 0x1, RZ ;  /* 0x000000010f0f7810 */ /* 0x000fc60007ffe0ff */
[----:B---3--:R-:W-:-:S13]  /*0270*/  ISETP.GT.AND P1, PT, R20, R27, PT ;  /* 0x0000001b1400720c */ /* 0x008fda0003f24270 */
[----:B------:R-:W-:Y:S05]  /*0280*/  @!P1 BRA `(.L_x_4) ;  /* 0x00000000001c9947 */ /* 0x000fea0003800000 */
[----:B------:R-:W0:Y:S01]  /*0290*/  LDC.64 R18, c[0x0][0x3a0] ;  /* 0x0000e800ff127b82 */ /* 0x000e220000000a00 */
[----:B------:R-:W-:Y:S02]  /*02a0*/  HFMA2 R23, -RZ, RZ, 0, 5.9604644775390625e-08 ;  /* 0x00000001ff177431 */ /* 0x000fe400000001ff */
[----:B-1----:R-:W-:Y:S01]  /*02b0*/  IMAD.WIDE R20, R25, 0x4, R2 ;  /* 0x0000000419147825 */ /* 0x002fe200078e0202 */
[----:B------:R3:W-:Y:S04]  /*02c0*/  STG.E desc[UR6][R16.64], R27 ;  /* 0x0000001b10007986 */ /* 0x0007e8000c101906 */
[----:B0-----:R3:W-:Y:S04]  /*02d0*/  STG.E desc[UR6][R18.64], R23 ;  /* 0x0000001712007986 */ /* 0x0017e8000c101906 */
[----:B--2---:R3:W-:Y:S04]  /*02e0*/  STG.E desc[UR6][R20.64], R14 ;  /* 0x0000000e14007986 */ /* 0x0047e8000c101906 */
[----:B------:R3:W5:Y:S02]  /*02f0*/  LDG.E R22, desc[UR6][R8.64] ;  /* 0x0000000608167981 */ /* 0x000764000c1e1900 */
.L_x_4:
[----:B------:R-:W-:Y:S05]  /*0300*/  BSYNC.RECONVERGENT B1 ;  /* 0x0000000000017941 */ /* 0x000fea0003800200 */
.L_x_3:
[----:B-----5:R-:W-:-:S13]  /*0310*/  ISETP.GE.AND P1, PT, R15, R22, PT ;  /* 0x000000160f00720c */ /* 0x020fda0003f26270 */
[----:B------:R-:W-:Y:S05]  /*0320*/  @!P1 BRA `(.L_x_5) ;  /* 0xfffffffc00a89947 */ /* 0x000fea000383ffff */
.L_x_2:
[----:B------:R-:W-:Y:S05]  /*0330*/  BSYNC.RECONVERGENT B0 ;  /* 0x0000000000007941 */ /* 0x000fea0003800200 */
.L_x_1:
[----:B------:R-:W-:Y:S05]  /*0340*/  @!P0 BRA `(.L_x_6) ;  /* 0xfffffffc00548947 */ /* 0x000fea000383ffff */
[----:B------:R-:W-:Y:S05]  /*0350*/  EXIT ;  /* 0x000000000000794d */ /* 0x000fea0003800000 */
.L_x_7:
        /* <DEDUP_REMOVED lines=10> */
.L_x_11:


//--------------------- .text._Z14init_on_devicePiii --------------------------
	.section	.text._Z14init_on_devicePiii,"ax",@progbits
	.align	128
        .global         _Z14init_on_devicePiii
        .type           _Z14init_on_devicePiii,@function
        .size           _Z14init_on_devicePiii,(.L_x_12 - _Z14init_on_devicePiii)
        .other          _Z14init_on_devicePiii,@"STO_CUDA_ENTRY STV_DEFAULT"
_Z14init_on_devicePiii:
.text._Z14init_on_devicePiii:
[----:B------:R-:W-:Y:S01]  /*0000*/  LDC R1, c[0x0][0x37c] ;  /* 0x0000df00ff017b82 */ /* 0x000fe20000000800 */
[----:B------:R-:W0:Y:S07]  /*0010*/  S2R R0, SR_TID.X ;  /* 0x0000000000007919 */ /* 0x000e2e0000002100 */
[----:B------:R-:W0:Y:S01]  /*0020*/  S2UR UR4, SR_CTAID.X ;  /* 0x00000000000479c3 */ /* 0x000e220000002500 */
[----:B------:R-:W1:Y:S07]  /*0030*/  LDCU UR5, c[0x0][0x388] ;  /* 0x00007100ff0577ac */ /* 0x000e6e0008000800 */
[----:B------:R-:W0:Y:S02]  /*0040*/  LDC R7, c[0x0][0x360] ;  /* 0x0000d800ff077b82 */ /* 0x000e240000000800 */
[----:B0-----:R-:W-:-:S05]  /*0050*/  IMAD R0, R7, UR4, R0 ;  /* 0x0000000407007c24 */ /* 0x001fca000f8e0200 */
[----:B-1----:R-:W-:-:S13]  /*0060*/  ISETP.GE.AND P0, PT, R0, UR5, PT ;  /* 0x0000000500007c0c */ /* 0x002fda000bf06270 */
[----:B------:R-:W-:Y:S05]  /*0070*/  @P0 EXIT ;  /* 0x000000000000094d */ /* 0x000fea0003800000 */
[----:B------:R-:W0:Y:S01]  /*0080*/  LDC R9, c[0x0][0x38c] ;  /* 0x0000e300ff097b82 */ /* 0x000e220000000800 */
[----:B------:R-:W1:Y:S01]  /*0090*/  LDCU UR4, c[0x0][0x370] ;  /* 0x00006e00ff0477ac */ /* 0x000e620008000800 */
[----:B------:R-:W2:Y:S06]  /*00a0*/  LDCU.64 UR6, c[0x0][0x358] ;  /* 0x00006b00ff0677ac */ /* 0x000eac0008000a00 */
[----:B------:R-:W3:Y:S01]  /*00b0*/  LDC.64 R4, c[0x0][0x380] ;  /* 0x0000e000ff047b82 */ /* 0x000ee20000000a00 */
[----:B-1----:R-:W-:-:S07]  /*00c0*/  IMAD R7, R7, UR4, RZ ;  /* 0x0000000407077c24 */ /* 0x002fce000f8e02ff */
.L_x_8:
[----:B---3--:R-:W-:Y:S01]  /*00d0*/  IMAD.WIDE R2, R0, 0x4, R4 ;  /* 0x0000000400027825 */ /* 0x008fe200078e0204 */
[----:B------:R-:W-:-:S04]  /*00e0*/  IADD3 R0, PT, PT, R7, R0, RZ ;  /* 0x0000000007007210 */ /* 0x000fc80007ffe0ff */
[----:B0-2---:R1:W-:Y:S01]  /*00f0*/  STG.E desc[UR6][R2.64], R9 ;  /* 0x0000000902007986 */ /* 0x0053e2000c101906 */
[----:B------:R-:W-:-:S13]  /*0100*/  ISETP.GE.AND P0, PT, R0, UR5, PT ;  /* 0x0000000500007c0c */ /* 0x000fda000bf06270 */
[----:B-1----:R-:W-:Y:S05]  /*0110*/  @!P0 BRA `(.L_x_8) ;  /* 0xfffffffc00ec8947 */ /* 0x002fea000383ffff */
[----:B------:R-:W-:Y:S05]  /*0120*/  EXIT ;  /* 0x000000000000794d */ /* 0x000fea0003800000 */
.L_x_9:
        /* <DEDUP_REMOVED lines=13> */
.L_x_12:


//--------------------- .nv.global.init           --------------------------
	.section	.nv.global.init,"aw",@progbits
	.align	4
.nv.global.init:
	.type		mrg32k3aM1SubSeq,@object
	.size		mrg32k3aM1SubSeq,(mrg32k3aM2SubSeq - mrg32k3aM1SubSeq)
mrg32k3aM1SubSeq:
        /*0000*/ 	.byte	0x0b, 0xcc, 0xee, 0x04, 0x73, 0x29, 0x8b, 0x6f, 0xf6, 0x53, 0x03, 0xf6, 0x23, 0xf6, 0xea, 0xda
        /* <DEDUP_REMOVED lines=125> */
	.type		mrg32k3aM2SubSeq,@object
	.size		mrg32k3aM2SubSeq,(mrg32k3aM1 - mrg32k3aM2SubSeq)
mrg32k3aM2SubSeq:
        /* <DEDUP_REMOVED lines=126> */
	.type		mrg32k3aM1,@object
	.size		mrg32k3aM1,(mrg32k3aM1Seq - mrg32k3aM1)
mrg32k3aM1:
        /* <DEDUP_REMOVED lines=144> */
	.type		mrg32k3aM1Seq,@object
	.size		mrg32k3aM1Seq,(mrg32k3aM2 - mrg32k3aM1Seq)
mrg32k3aM1Seq:
        /* <DEDUP_REMOVED lines=144> */
	.type		mrg32k3aM2,@object
	.size		mrg32k3aM2,(mrg32k3aM2Seq - mrg32k3aM2)
mrg32k3aM2:
        /* <DEDUP_REMOVED lines=144> */
	.type		mrg32k3aM2Seq,@object
	.size		mrg32k3aM2Seq,(precalc_xorwow_matrix - mrg32k3aM2Seq)
mrg32k3aM2Seq:
        /* <DEDUP_REMOVED lines=144> */
	.type		precalc_xorwow_matrix,@object
	.size		precalc_xorwow_matrix,(precalc_xorwow_offset_matrix - precalc_xorwow_matrix)
precalc_xorwow_matrix:
        /* <DEDUP_REMOVED lines=6400> */
	.type		precalc_xorwow_offset_matrix,@object
	.size		precalc_xorwow_offset_matrix,(.L_1 - precalc_xorwow_offset_matrix)
precalc_xorwow_offset_matrix:
        /* <DEDUP_REMOVED lines=6400> */
.L_1:


//--------------------- .nv.shared.reserved.0     --------------------------
	.section	.nv.shared.reserved.0,"aw",@nobits
	.weak		__nv_reservedSMEM_offset_0_alias
	.size		__nv_reservedSMEM_offset_0_alias, 0, 64
	.other		__nv_reservedSMEM_offset_0_alias,@"STO_CUDA_RESERVED_SHARED STV_DEFAULT"
__nv_reservedSMEM_offset_0_alias:
	.zero		0
	.zero		64


//--------------------- .nv.global                --------------------------
	.section	.nv.global,"aw",@nobits
.nv.global:
	.type		_ZN34_INTERNAL_9b541051_4_k_cu_74e130f56thrust24THRUST_300001_SM_1000_NS12placeholders2_8E,@object
	.size		_ZN34_INTERNAL_9b541051_4_k_cu_74e130f56thrust24THRUST_300001_SM_1000_NS12placeholders2_8E,(_ZN34_INTERNAL_9b541051_4_k_cu_74e130f54cuda3std3__436_GLOBAL__N__9b541051_4_k_cu_74e130f56ignoreE - _ZN34_INTERNAL_9b541051_4_k_cu_74e130f56thrust24THRUST_300001_SM_1000_NS12placeholders2_8E)
_ZN34_INTERNAL_9b541051_4_k_cu_74e130f56thrust24THRUST_300001_SM_1000_NS12placeholders2_8E:
	.zero		1
	.type		_ZN34_INTERNAL_9b541051_4_k_cu_74e130f54cuda3std3__436_GLOBAL__N__9b541051_4_k_cu_74e130f56ignoreE,@object
	.size		_ZN34_INTERNAL_9b541051_4_k_cu_74e130f54cuda3std3__436_GLOBAL__N__9b541051_4_k_cu_74e130f56ignoreE,(_ZN34_INTERNAL_9b541051_4_k_cu_74e130f54cuda3std6ranges3__45__cpo4dataE - _ZN34_INTERNAL_9b541051_4_k_cu_74e130f54cuda3std3__436_GLOBAL__N__9b541051_4_k_cu_74e130f56ignoreE)
_ZN34_INTERNAL_9b541051_4_k_cu_74e130f54cuda3std3__436_GLOBAL__N__9b541051_4_k_cu_74e130f56ignoreE:
	.zero		1
	.type		_ZN34_INTERNAL_9b541051_4_k_cu_74e130f54cuda3std6ranges3__45__cpo4dataE,@object
	.size		_ZN34_INTERNAL_9b541051_4_k_cu_74e130f54cuda3std6ranges3__45__cpo4dataE,(_ZN34_INTERNAL_9b541051_4_k_cu_74e130f56thrust24THRUST_300001_SM_1000_NS6system3cpp3parE - _ZN34_INTERNAL_9b541051_4_k_cu_74e130f54cuda3std6ranges3__45__cpo4dataE)
_ZN34_INTERNAL_9b541051_4_k_cu_74e130f54cuda3std6ranges3__45__cpo4dataE:
	.zero		1
	.type		_ZN34_INTERNAL_9b541051_4_k_cu_74e130f56thrust24THRUST_300001_SM_1000_NS6system3cpp3parE,@object
	.size		_ZN34_INTERNAL_9b541051_4_k_cu_74e130f56thrust24THRUST_300001_SM_1000_NS6system3cpp3parE,(_ZN34_INTERNAL_9b541051_4_k_cu_74e130f54cuda3std3__45__cpo5beginE - _ZN34_INTERNAL_9b541051_4_k_cu_74e130f56thrust24THRUST_300001_SM_1000_NS6system3cpp3parE)
_ZN34_INTERNAL_9b541051_4_k_cu_74e130f56thrust24THRUST_300001_SM_1000_NS6system3cpp3parE:
	.zero		1
	.type		_ZN34_INTERNAL_9b541051_4_k_cu_74e130f54cuda3std3__45__cpo5beginE,@object
	.size		_ZN34_INTERNAL_9b541051_4_k_cu_74e130f54cuda3std3__45__cpo5beginE,(_ZN34_INTERNAL_9b541051_4_k_cu_74e130f54cuda3std6ranges3__45__cpo5beginE - _ZN34_INTERNAL_9b541051_4_k_cu_74e130f54cuda3std3__45__cpo5beginE)
_ZN34_INTERNAL_9b541051_4_k_cu_74e130f54cuda3std3__45__cpo5beginE:
	.zero		1
	.type		_ZN34_INTERNAL_9b541051_4_k_cu_74e130f54cuda3std6ranges3__45__cpo5beginE,@object
	.size		_ZN34_INTERNAL_9b541051_4_k_cu_74e130f54cuda3std6ranges3__45__cpo5beginE,(_ZN34_INTERNAL_9b541051_4_k_cu_74e130f56thrust24THRUST_300001_SM_1000_NS6deviceE - _ZN34_INTERNAL_9b541051_4_k_cu_74e130f54cuda3std6ranges3__45__cpo5beginE)
_ZN34_INTERNAL_9b541051_4_k_cu_74e130f54cuda3std6ranges3__45__cpo5beginE:
	.zero		1
	.type		_ZN34_INTERNAL_9b541051_4_k_cu_74e130f56thrust24THRUST_300001_SM_1000_NS6deviceE,@object
	.size		_ZN34_INTERNAL_9b541051_4_k_cu_74e130f56thrust24THRUST_300001_SM_1000_NS6deviceE,(_ZN34_INTERNAL_9b541051_4_k_cu_74e130f54cuda3std3__47nulloptE - _ZN34_INTERNAL_9b541051_4_k_cu_74e130f56thrust24THRUST_300001_SM_1000_NS6deviceE)
_ZN34_INTERNAL_9b541051_4_k_cu_74e130f56thrust24THRUST_300001_SM_1000_NS6deviceE:
	.zero		1
	.type		_ZN34_INTERNAL_9b541051_4_k_cu_74e130f54cuda3std3__47nulloptE,@object
	.size		_ZN34_INTERNAL_9b541051_4_k_cu_74e130f54cuda3std3__47nulloptE,(_ZN34_INTERNAL_9b541051_4_k_cu_74e130f54cuda3std6ranges3__45__cpo8distanceE - _ZN34_INTERNAL_9b541051_4_k_cu_74e130f54cuda3std3__47nulloptE)
_ZN34_INTERNAL_9b541051_4_k_cu_74e130f54cuda3std3__47nulloptE:
	.zero		1
	.type		_ZN34_INTERNAL_9b541051_4_k_cu_74e130f54cuda3std6ranges3__45__cpo8distanceE,@object
	.size		_ZN34_INTERNAL_9b541051_4_k_cu_74e130f54cuda3std6ranges3__45__cpo8distanceE,(_ZN34_INTERNAL_9b541051_4_k_cu_74e130f56thrust24THRUST_300001_SM_1000_NS12placeholders2_4E - _ZN34_INTERNAL_9b541051_4_k_cu_74e130f54cuda3std6ranges3__45__cpo8distanceE)
_ZN34_INTERNAL_9b541051_4_k_cu_74e130f54cuda3std6ranges3__45__cpo8distanceE:
	.zero		1
	.type		_ZN34_INTERNAL_9b541051_4_k_cu_74e130f56thrust24THRUST_300001_SM_1000_NS12placeholders2_4E,@object
	.size		_ZN34_INTERNAL_9b541051_4_k_cu_74e130f56thrust24THRUST_300001_SM_1000_NS12placeholders2_4E,(_ZN34_INTERNAL_9b541051_4_k_cu_74e130f54cuda3std3__45__cpo6rbeginE - _ZN34_INTERNAL_9b541051_4_k_cu_74e130f56thrust24THRUST_300001_SM_1000_NS12placeholders2_4E)
_ZN34_INTERNAL_9b541051_4_k_cu_74e130f56thrust24THRUST_300001_SM_1000_NS12placeholders2_4E:
	.zero		1
	.type		_ZN34_INTERNAL_9b541051_4_k_cu_74e130f54cuda3std3__45__cpo6rbeginE,@object
	.size		_ZN34_INTERNAL_9b541051_4_k_cu_74e130f54cuda3std3__45__cpo6rbeginE,(_ZN34_INTERNAL_9b541051_4_k_cu_74e130f54cuda3std6ranges3__45__cpo7advanceE - _ZN34_INTERNAL_9b541051_4_k_cu_74e130f54cuda3std3__45__cpo6rbeginE)
_ZN34_INTERNAL_9b541051_4_k_cu_74e130f54cuda3std3__45__cpo6rbeginE:
	.zero		1
	.type		_ZN34_INTERNAL_9b541051_4_k_cu_74e130f54cuda3std6ranges3__45__cpo7advanceE,@object
	.size		_ZN34_INTERNAL_9b541051_4_k_cu_74e130f54cuda3std6ranges3__45__cpo7advanceE,(_ZN34_INTERNAL_9b541051_4_k_cu_74e130f56thrust24THRUST_300001_SM_1000_NS12placeholders3_10E - _ZN34_INTERNAL_9b541051_4_k_cu_74e130f54cuda3std6ranges3__45__cpo7advanceE)
_ZN34_INTERNAL_9b541051_4_k_cu_74e130f54cuda3std6ranges3__45__cpo7advanceE:
	.zero		1
	.type		_ZN34_INTERNAL_9b541051_4_k_cu_74e130f56thrust24THRUST_300001_SM_1000_NS12placeholders3_10E,@object
	.size		_ZN34_INTERNAL_9b541051_4_k_cu_74e130f56thrust24THRUST_300001_SM_1000_NS12placeholders3_10E,(_ZN34_INTERNAL_9b541051_4_k_cu_74e130f54cuda3std3__48in_placeE - _ZN34_INTERNAL_9b541051_4_k_cu_74e130f56thrust24THRUST_300001_SM_1000_NS12placeholders3_10E)
_ZN34_INTERNAL_9b541051_4_k_cu_74e130f56thrust24THRUST_300001_SM_1000_NS12placeholders3_10E:
	.zero		1
	.type		_ZN34_INTERNAL_9b541051_4_k_cu_74e130f54cuda3std3__48in_placeE,@object
	.size		_ZN34_INTERNAL_9b541051_4_k_cu_74e130f54cuda3std3__48in_placeE,(_ZN34_INTERNAL_9b541051_4_k_cu_74e130f54cuda3std6ranges3__45__cpo4sizeE - _ZN34_INTERNAL_9b541051_4_k_cu_74e130f54cuda3std3__48in_placeE)
_ZN34_INTERNAL_9b541051_4_k_cu_74e130f54cuda3std3__48in_placeE:
	.zero		1
	.type		_ZN34_INTERNAL_9b541051_4_k_cu_74e130f54cuda3std6ranges3__45__cpo4sizeE,@object
	.size		_ZN34_INTERNAL_9b541051_4_k_cu_74e130f54cuda3std6ranges3__45__cpo4sizeE,(_ZN34_INTERNAL_9b541051_4_k_cu_74e130f56thrust24THRUST_300001_SM_1000_NS12placeholders2_2E - _ZN34_INTERNAL_9b541051_4_k_cu_74e130f54cuda3std6ranges3__45__cpo4sizeE)
_ZN34_INTERNAL_9b541051_4_k_cu_74e130f54cuda3std6ranges3__45__cpo4sizeE:
	.zero		1
	.type		_ZN34_INTERNAL_9b541051_4_k_cu_74e130f56thrust24THRUST_300001_SM_1000_NS12placeholders2_2E,@object
	.size		_ZN34_INTERNAL_9b541051_4_k_cu_74e130f56thrust24THRUST_300001_SM_1000_NS12placeholders2_2E,(_ZN34_INTERNAL_9b541051_4_k_cu_74e130f54cuda3std3__45__cpo6cbeginE - _ZN34_INTERNAL_9b541051_4_k_cu_74e130f56thrust24THRUST_300001_SM_1000_NS12placeholders2_2E)
_ZN34_INTERNAL_9b541051_4_k_cu_74e130f56thrust24THRUST_300001_SM_1000_NS12placeholders2_2E:
	.zero		1
	.type		_ZN34_INTERNAL_9b541051_4_k_cu_74e130f54cuda3std3__45__cpo6cbeginE,@object
	.size		_ZN34_INTERNAL_9b541051_4_k_cu_74e130f54cuda3std3__45__cpo6cbeginE,(_ZN34_INTERNAL_9b541051_4_k_cu_74e130f54cuda3std6ranges3__45__cpo6cbeginE - _ZN34_INTERNAL_9b541051_4_k_cu_74e130f54cuda3std3__45__cpo6cbeginE)
_ZN34_INTERNAL_9b541051_4_k_cu_74e130f54cuda3std3__45__cpo6cbeginE:
	.zero		1
	.type		_ZN34_INTERNAL_9b541051_4_k_cu_74e130f54cuda3std6ranges3__45__cpo6cbeginE,@object
	.size		_ZN34_INTERNAL_9b541051_4_k_cu_74e130f54cuda3std6ranges3__45__cpo6cbeginE,(_ZN34_INTERNAL_9b541051_4_k_cu_74e130f56thrust24THRUST_300001_SM_1000_NS12placeholders2_6E - _ZN34_INTERNAL_9b541051_4_k_cu_74e130f54cuda3std6ranges3__45__cpo6cbeginE)
_ZN34_INTERNAL_9b541051_4_k_cu_74e130f54cuda3std6ranges3__45__cpo6cbeginE:
	.zero		1
	.type		_ZN34_INTERNAL_9b541051_4_k_cu_74e130f56thrust24THRUST_300001_SM_1000_NS12placeholders2_6E,@object
	.size		_ZN34_INTERNAL_9b541051_4_k_cu_74e130f56thrust24THRUST_300001_SM_1000_NS12placeholders2_6E,(_ZN34_INTERNAL_9b541051_4_k_cu_74e130f54cuda3std3__45__cpo7crbeginE - _ZN34_INTERNAL_9b541051_4_k_cu_74e130f56thrust24THRUST_300001_SM_1000_NS12placeholders2_6E)
_ZN34_INTERNAL_9b541051_4_k_cu_74e130f56thrust24THRUST_300001_SM_1000_NS12placeholders2_6E:
	.zero		1
	.type		_ZN34_INTERNAL_9b541051_4_k_cu_74e130f54cuda3std3__45__cpo7crbeginE,@object
	.size		_ZN34_INTERNAL_9b541051_4_k_cu_74e130f54cuda3std3__45__cpo7crbeginE,(_ZN34_INTERNAL_9b541051_4_k_cu_74e130f54cuda3std6ranges3__45__cpo4nextE - _ZN34_INTERNAL_9b541051_4_k_cu_74e130f54cuda3std3__45__cpo7crbeginE)
_ZN34_INTERNAL_9b541051_4_k_cu_74e130f54cuda3std3__45__cpo7crbeginE:
	.zero		1
	.type		_ZN34_INTERNAL_9b541051_4_k_cu_74e130f54cuda3std6ranges3__45__cpo4nextE,@object
	.size		_ZN34_INTERNAL_9b541051_4_k_cu_74e130f54cuda3std6ranges3__45__cpo4nextE,(_ZN34_INTERNAL_9b541051_4_k_cu_74e130f54cuda3std6ranges3__45__cpo4swapE - _ZN34_INTERNAL_9b541051_4_k_cu_74e130f54cuda3std6ranges3__45__cpo4nextE)
_ZN34_INTERNAL_9b541051_4_k_cu_74e130f54cuda3std6ranges3__45__cpo4nextE:
	.zero		1
	.type		_ZN34_INTERNAL_9b541051_4_k_cu_74e130f54cuda3std6ranges3__45__cpo4swapE,@object
	.size		_ZN34_INTERNAL_9b541051_4_k_cu_74e130f54cuda3std6ranges3__45__cpo4swapE,(_ZN34_INTERNAL_9b541051_4_k_cu_74e130f56thrust24THRUST_300001_SM_1000_NS8cuda_cub10par_nosyncE - _ZN34_INTERNAL_9b541051_4_k_cu_74e130f54cuda3std6ranges3__45__cpo4swapE)
_ZN34_INTERNAL_9b541051_4_k_cu_74e130f54cuda3std6ranges3__45__cpo4swapE:
	.zero		1
	.type		_ZN34_INTERNAL_9b541051_4_k_cu_74e130f56thrust24THRUST_300001_SM_1000_NS8cuda_cub10par_nosyncE,@object
	.size		_ZN34_INTERNAL_9b541051_4_k_cu_74e130f56thrust24THRUST_300001_SM_1000_NS8cuda_cub10par_nosyncE,(_ZN34_INTERNAL_9b541051_4_k_cu_74e130f56thrust24THRUST_300001_SM_1000_NS3seqE - _ZN34_INTERNAL_9b541051_4_k_cu_74e130f56thrust24THRUST_300001_SM_1000_NS8cuda_cub10par_nosyncE)
_ZN34_INTERNAL_9b541051_4_k_cu_74e130f56thrust24THRUST_300001_SM_1000_NS8cuda_cub10par_nosyncE:
	.zero		1
	.type		_ZN34_INTERNAL_9b541051_4_k_cu_74e130f56thrust24THRUST_300001_SM_1000_NS3seqE,@object
	.size		_ZN34_INTERNAL_9b541051_4_k_cu_74e130f56thrust24THRUST_300001_SM_1000_NS3seqE,(_ZN34_INTERNAL_9b541051_4_k_cu_74e130f54cuda3std3__420unreachable_sentinelE - _ZN34_INTERNAL_9b541051_4_k_cu_74e130f56thrust24THRUST_300001_SM_1000_NS3seqE)
_ZN34_INTERNAL_9b541051_4_k_cu_74e130f56thrust24THRUST_300001_SM_1000_NS3seqE:
	.zero		1
	.type		_ZN34_INTERNAL_9b541051_4_k_cu_74e130f54cuda3std3__420unreachable_sentinelE,@object
	.size		_ZN34_INTERNAL_9b541051_4_k_cu_74e130f54cuda3std3__420unreachable_sentinelE,(_ZN34_INTERNAL_9b541051_4_k_cu_74e130f54cuda3std6ranges3__45__cpo5ssizeE - _ZN34_INTERNAL_9b541051_4_k_cu_74e130f54cuda3std3__420unreachable_sentinelE)
_ZN34_INTERNAL_9b541051_4_k_cu_74e130f54cuda3std3__420unreachable_sentinelE:
	.zero		1
	.type		_ZN34_INTERNAL_9b541051_4_k_cu_74e130f54cuda3std6ranges3__45__cpo5ssizeE,@object
	.size		_ZN34_INTERNAL_9b541051_4_k_cu_74e130f54cuda3std6ranges3__45__cpo5ssizeE,(_ZN34_INTERNAL_9b541051_4_k_cu_74e130f56thrust24THRUST_300001_SM_1000_NS12placeholders2_3E - _ZN34_INTERNAL_9b541051_4_k_cu_74e130f54cuda3std6ranges3__45__cpo5ssizeE)
_ZN34_INTERNAL_9b541051_4_k_cu_74e130f54cuda3std6ranges3__45__cpo5ssizeE:
	.zero		1
	.type		_ZN34_INTERNAL_9b541051_4_k_cu_74e130f56thrust24THRUST_300001_SM_1000_NS12placeholders2_3E,@object
	.size		_ZN34_INTERNAL_9b541051_4_k_cu_74e130f56thrust24THRUST_300001_SM_1000_NS12placeholders2_3E,(_ZN34_INTERNAL_9b541051_4_k_cu_74e130f54cuda3std3__45__cpo4cendE - _ZN34_INTERNAL_9b541051_4_k_cu_74e130f56thrust24THRUST_300001_SM_1000_NS12placeholders2_3E)
_ZN34_INTERNAL_9b541051_4_k_cu_74e130f56thrust24THRUST_300001_SM_1000_NS12placeholders2_3E:
	.zero		1
	.type		_ZN34_INTERNAL_9b541051_4_k_cu_74e130f54cuda3std3__45__cpo4cendE,@object
	.size		_ZN34_INTERNAL_9b541051_4_k_cu_74e130f54cuda3std3__45__cpo4cendE,(_ZN34_INTERNAL_9b541051_4_k_cu_74e130f54cuda3std6ranges3__45__cpo4cendE - _ZN34_INTERNAL_9b541051_4_k_cu_74e130f54cuda3std3__45__cpo4cendE)
_ZN34_INTERNAL_9b541051_4_k_cu_74e130f54cuda3std3__45__cpo4cendE:
	.zero		1
	.type		_ZN34_INTERNAL_9b541051_4_k_cu_74e130f54cuda3std6ranges3__45__cpo4cendE,@object
	.size		_ZN34_INTERNAL_9b541051_4_k_cu_74e130f54cuda3std6ranges3__45__cpo4cendE,(_ZN34_INTERNAL_9b541051_4_k_cu_74e130f56thrust24THRUST_300001_SM_1000_NS12placeholders2_7E - _ZN34_INTERNAL_9b541051_4_k_cu_74e130f54cuda3std6ranges3__45__cpo4cendE)
_ZN34_INTERNAL_9b541051_4_k_cu_74e130f54cuda3std6ranges3__45__cpo4cendE:
	.zero		1
	.type		_ZN34_INTERNAL_9b541051_4_k_cu_74e130f56thrust24THRUST_300001_SM_1000_NS12placeholders2_7E,@object
	.size		_ZN34_INTERNAL_9b541051_4_k_cu_74e130f56thrust24THRUST_300001_SM_1000_NS12placeholders2_7E,(_ZN34_INTERNAL_9b541051_4_k_cu_74e130f54cuda3std3__45__cpo5crendE - _ZN34_INTERNAL_9b541051_4_k_cu_74e130f56thrust24THRUST_300001_SM_1000_NS12placeholders2_7E)
_ZN34_INTERNAL_9b541051_4_k_cu_74e130f56thrust24THRUST_300001_SM_1000_NS12placeholders2_7E:
	.zero		1
	.type		_ZN34_INTERNAL_9b541051_4_k_cu_74e130f54cuda3std3__45__cpo5crendE,@object
	.size		_ZN34_INTERNAL_9b541051_4_k_cu_74e130f54cuda3std3__45__cpo5crendE,(_ZN34_INTERNAL_9b541051_4_k_cu_74e130f54cuda3std6ranges3__45__cpo4prevE - _ZN34_INTERNAL_9b541051_4_k_cu_74e130f54cuda3std3__45__cpo5crendE)
_ZN34_INTERNAL_9b541051_4_k_cu_74e130f54cuda3std3__45__cpo5crendE:
	.zero		1
	.type		_ZN34_INTERNAL_9b541051_4_k_cu_74e130f54cuda3std6ranges3__45__cpo4prevE,@object
	.size		_ZN34_INTERNAL_9b541051_4_k_cu_74e130f54cuda3std6ranges3__45__cpo4prevE,(_ZN34_INTERNAL_9b541051_4_k_cu_74e130f54cuda3std6ranges3__45__cpo9iter_moveE - _ZN34_INTERNAL_9b541051_4_k_cu_74e130f54cuda3std6ranges3__45__cpo4prevE)
_ZN34_INTERNAL_9b541051_4_k_cu_74e130f54cuda3std6ranges3__45__cpo4prevE:
	.zero		1
	.type		_ZN34_INTERNAL_9b541051_4_k_cu_74e130f54cuda3std6ranges3__45__cpo9iter_moveE,@object
	.size		_ZN34_INTERNAL_9b541051_4_k_cu_74e130f54cuda3std6ranges3__45__cpo9iter_moveE,(_ZN34_INTERNAL_9b541051_4_k_cu_74e130f56thrust24THRUST_300001_SM_1000_NS6system6detail10sequential3seqE - _ZN34_INTERNAL_9b541051_4_k_cu_74e130f54cuda3std6ranges3__45__cpo9iter_moveE)
_ZN34_INTERNAL_9b541051_4_k_cu_74e130f54cuda3std6ranges3__45__cpo9iter_moveE:
	.zero		1
	.type		_ZN34_INTERNAL_9b541051_4_k_cu_74e130f56thrust24THRUST_300001_SM_1000_NS6system6detail10sequential3seqE,@object
	.size		_ZN34_INTERNAL_9b541051_4_k_cu_74e130f56thrust24THRUST_300001_SM_1000_NS6system6detail10sequential3seqE,(_ZN34_INTERNAL_9b541051_4_k_cu_74e130f56thrust24THRUST_300001_SM_1000_NS12placeholders2_9E - _ZN34_INTERNAL_9b541051_4_k_cu_74e130f56thrust24THRUST_300001_SM_1000_NS6system6detail10sequential3seqE)
_ZN34_INTERNAL_9b541051_4_k_cu_74e130f56thrust24THRUST_300001_SM_1000_NS6system6detail10sequential3seqE:
	.zero		1
	.type		_ZN34_INTERNAL_9b541051_4_k_cu_74e130f56thrust24THRUST_300001_SM_1000_NS12placeholders2_9E,@object
	.size		_ZN34_INTERNAL_9b541051_4_k_cu_74e130f56thrust24THRUST_300001_SM_1000_NS12placeholders2_9E,(_ZN34_INTERNAL_9b541051_4_k_cu_74e130f54cuda3std3__419piecewise_constructE - _ZN34_INTERNAL_9b541051_4_k_cu_74e130f56thrust24THRUST_300001_SM_1000_NS12placeholders2_9E)
_ZN34_INTERNAL_9b541051_4_k_cu_74e130f56thrust24THRUST_300001_SM_1000_NS12placeholders2_9E:
	.zero		1
	.type		_ZN34_INTERNAL_9b541051_4_k_cu_74e130f54cuda3std3__419piecewise_constructE,@object
	.size		_ZN34_INTERNAL_9b541051_4_k_cu_74e130f54cuda3std3__419piecewise_constructE,(_ZN34_INTERNAL_9b541051_4_k_cu_74e130f54cuda3std6ranges3__45__cpo5cdataE - _ZN34_INTERNAL_9b541051_4_k_cu_74e130f54cuda3std3__419piecewise_constructE)
_ZN34_INTERNAL_9b541051_4_k_cu_74e130f54cuda3std3__419piecewise_constructE:
	.zero		1
	.type		_ZN34_INTERNAL_9b541051_4_k_cu_74e130f54cuda3std6ranges3__45__cpo5cdataE,@object
	.size		_ZN34_INTERNAL_9b541051_4_k_cu_74e130f54cuda3std6ranges3__45__cpo5cdataE,(_ZN34_INTERNAL_9b541051_4_k_cu_74e130f56thrust24THRUST_300001_SM_1000_NS12placeholders2_1E - _ZN34_INTERNAL_9b541051_4_k_cu_74e130f54cuda3std6ranges3__45__cpo5cdataE)
_ZN34_INTERNAL_9b541051_4_k_cu_74e130f54cuda3std6ranges3__45__cpo5cdataE:
	.zero		1
	.type		_ZN34_INTERNAL_9b541051_4_k_cu_74e130f56thrust24THRUST_300001_SM_1000_NS12placeholders2_1E,@object
	.size		_ZN34_INTERNAL_9b541051_4_k_cu_74e130f56thrust24THRUST_300001_SM_1000_NS12placeholders2_1E,(_ZN34_INTERNAL_9b541051_4_k_cu_74e130f54cuda3std3__45__cpo3endE - _ZN34_INTERNAL_9b541051_4_k_cu_74e130f56thrust24THRUST_300001_SM_1000_NS12placeholders2_1E)
_ZN34_INTERNAL_9b541051_4_k_cu_74e130f56thrust24THRUST_300001_SM_1000_NS12placeholders2_1E:
	.zero		1
	.type		_ZN34_INTERNAL_9b541051_4_k_cu_74e130f54cuda3std3__45__cpo3endE,@object
	.size		_ZN34_INTERNAL_9b541051_4_k_cu_74e130f54cuda3std3__45__cpo3endE,(_ZN34_INTERNAL_9b541051_4_k_cu_74e130f54cuda3std6ranges3__45__cpo3endE - _ZN34_INTERNAL_9b541051_4_k_cu_74e130f54cuda3std3__45__cpo3endE)
_ZN34_INTERNAL_9b541051_4_k_cu_74e130f54cuda3std3__45__cpo3endE:
	.zero		1
	.type		_ZN34_INTERNAL_9b541051_4_k_cu_74e130f54cuda3std6ranges3__45__cpo3endE,@object
	.size		_ZN34_INTERNAL_9b541051_4_k_cu_74e130f54cuda3std6ranges3__45__cpo3endE,(_ZN34_INTERNAL_9b541051_4_k_cu_74e130f56thrust24THRUST_300001_SM_1000_NS12placeholders2_5E - _ZN34_INTERNAL_9b541051_4_k_cu_74e130f54cuda3std6ranges3__45__cpo3endE)
_ZN34_INTERNAL_9b541051_4_k_cu_74e130f54cuda3std6ranges3__45__cpo3endE:
	.zero		1
	.type		_ZN34_INTERNAL_9b541051_4_k_cu_74e130f56thrust24THRUST_300001_SM_1000_NS12placeholders2_5E,@object
	.size		_ZN34_INTERNAL_9b541051_4_k_cu_74e130f56thrust24THRUST_300001_SM_1000_NS12placeholders2_5E,(_ZN34_INTERNAL_9b541051_4_k_cu_74e130f54cuda3std3__45__cpo4rendE - _ZN34_INTERNAL_9b541051_4_k_cu_74e130f56thrust24THRUST_300001_SM_1000_NS12placeholders2_5E)
_ZN34_INTERNAL_9b541051_4_k_cu_74e130f56thrust24THRUST_300001_SM_1000_NS12placeholders2_5E:
	.zero		1
	.type		_ZN34_INTERNAL_9b541051_4_k_cu_74e130f54cuda3std3__45__cpo4rendE,@object
	.size		_ZN34_INTERNAL_9b541051_4_k_cu_74e130f54cuda3std3__45__cpo4rendE,(_ZN34_INTERNAL_9b541051_4_k_cu_74e130f54cuda3std6ranges3__45__cpo9iter_swapE - _ZN34_INTERNAL_9b541051_4_k_cu_74e130f54cuda3std3__45__cpo4rendE)
_ZN34_INTERNAL_9b541051_4_k_cu_74e130f54cuda3std3__45__cpo4rendE:
	.zero		1
	.type		_ZN34_INTERNAL_9b541051_4_k_cu_74e130f54cuda3std6ranges3__45__cpo9iter_swapE,@object
	.size		_ZN34_INTERNAL_9b541051_4_k_cu_74e130f54cuda3std6ranges3__45__cpo9iter_swapE,(_ZN34_INTERNAL_9b541051_4_k_cu_74e130f54cuda3std3__48unexpectE - _ZN34_INTERNAL_9b541051_4_k_cu_74e130f54cuda3std6ranges3__45__cpo9iter_swapE)
_ZN34_INTERNAL_9b541051_4_k_cu_74e130f54cuda3std6ranges3__45__cpo9iter_swapE:
	.zero		1
	.type		_ZN34_INTERNAL_9b541051_4_k_cu_74e130f54cuda3std3__48unexpectE,@object
	.size		_ZN34_INTERNAL_9b541051_4_k_cu_74e130f54cuda3std3__48unexpectE,(_ZN34_INTERNAL_9b541051_4_k_cu_74e130f56thrust24THRUST_300001_SM_1000_NS8cuda_cub3parE - _ZN34_INTERNAL_9b541051_4_k_cu_74e130f54cuda3std3__48unexpectE)
_ZN34_INTERNAL_9b541051_4_k_cu_74e130f54cuda3std3__48unexpectE:
	.zero		1
	.type		_ZN34_INTERNAL_9b541051_4_k_cu_74e130f56thrust24THRUST_300001_SM_1000_NS8cuda_cub3parE,@object
	.size		_ZN34_INTERNAL_9b541051_4_k_cu_74e130f56thrust24THRUST_300001_SM_1000_NS8cuda_cub3parE,(.L_38 - _ZN34_INTERNAL_9b541051_4_k_cu_74e130f56thrust24THRUST_300001_SM_1000_NS8cuda_cub3parE)
_ZN34_INTERNAL_9b541051_4_k_cu_74e130f56thrust24THRUST_300001_SM_1000_NS8cuda_cub3parE:
	.zero		1
.L_38:


//--------------------- .nv.constant0._ZN3cub18CUB_300001_SM_10006detail11EmptyKernelIvEEvv --------------------------
	.section	.nv.constant0._ZN3cub18CUB_300001_SM_10006detail11EmptyKernelIvEEvv,"a",@progbits
	.sectionflags	@""
	.align	4
.nv.constant0._ZN3cub18CUB_300001_SM_10006detail11EmptyKernelIvEEvv:
	.zero		896


//--------------------- .nv.constant0._Z24bfs_loop_for_cc_labelingPiS_S_S_S_iS_i --------------------------
	.section	.nv.constant0._Z24bfs_loop_for_cc_labelingPiS_S_S_S_iS_i,"a",@progbits
	.sectionflags	@""
	.align	4
.nv.constant0._Z24bfs_loop_for_cc_labelingPiS_S_S_S_iS_i:
	.zero		956


//--------------------- .nv.constant0._Z14init_on_devicePiii --------------------------
	.section	.nv.constant0._Z14init_on_devicePiii,"a",@progbits
	.sectionflags	@""
	.align	4
.nv.constant0._Z14init_on_devicePiii:
	.zero		912


//--------------------- SYMBOLS --------------------------

	.type		.nv.reservedSmem.offset0,@object
	.size		.nv.reservedSmem.offset0,0x4
